//
// Generated by NVIDIA NVVM Compiler
//
// Compiler Build ID: CL-29190527
// Cuda compilation tools, release 11.1, V11.1.105
// Based on LLVM 3.4svn
//

.version 7.1
.target sm_80
.address_size 64

	// .globl	Fused_Reshape_Transpose_fusion_Reshape_Transpose_fusion_parallel_14506119241558436519_kernel0

.visible .entry Fused_Reshape_Transpose_fusion_Reshape_Transpose_fusion_parallel_14506119241558436519_kernel0(
	.param .u64 Fused_Reshape_Transpose_fusion_Reshape_Transpose_fusion_parallel_14506119241558436519_kernel0_param_0,
	.param .u64 Fused_Reshape_Transpose_fusion_Reshape_Transpose_fusion_parallel_14506119241558436519_kernel0_param_1,
	.param .u64 Fused_Reshape_Transpose_fusion_Reshape_Transpose_fusion_parallel_14506119241558436519_kernel0_param_2,
	.param .u64 Fused_Reshape_Transpose_fusion_Reshape_Transpose_fusion_parallel_14506119241558436519_kernel0_param_3
)
{
	.reg .pred 	%p<2>;
	.reg .b16 	%rs<5>;
	.reg .b32 	%r<56>;
	.reg .b64 	%rd<17>;


	ld.param.u64 	%rd1, [Fused_Reshape_Transpose_fusion_Reshape_Transpose_fusion_parallel_14506119241558436519_kernel0_param_0];
	ld.param.u64 	%rd2, [Fused_Reshape_Transpose_fusion_Reshape_Transpose_fusion_parallel_14506119241558436519_kernel0_param_1];
	ld.param.u64 	%rd3, [Fused_Reshape_Transpose_fusion_Reshape_Transpose_fusion_parallel_14506119241558436519_kernel0_param_2];
	ld.param.u64 	%rd4, [Fused_Reshape_Transpose_fusion_Reshape_Transpose_fusion_parallel_14506119241558436519_kernel0_param_3];
	mov.u32 	%r6, %ctaid.x;
	setp.lt.s32	%p1, %r6, 12288;
	mov.u32 	%r7, %tid.x;
	shr.s32 	%r8, %r7, 31;
	shr.u32 	%r9, %r8, 27;
	add.s32 	%r10, %r7, %r9;
	shr.s32 	%r1, %r10, 5;
	and.b32  	%r11, %r10, -32;
	sub.s32 	%r2, %r7, %r11;
	shr.s32 	%r12, %r6, 31;
	shr.u32 	%r13, %r12, 28;
	add.s32 	%r14, %r6, %r13;
	and.b32  	%r15, %r14, 262128;
	sub.s32 	%r16, %r6, %r15;
	shl.b32 	%r3, %r16, 14;
	shr.u32 	%r17, %r12, 25;
	add.s32 	%r18, %r6, %r17;
	and.b32  	%r19, %r18, -128;
	sub.s32 	%r4, %r6, %r19;
	shr.s32 	%r20, %r4, 31;
	shr.u32 	%r21, %r20, 28;
	add.s32 	%r22, %r4, %r21;
	shl.b32 	%r23, %r22, 2;
	and.b32  	%r5, %r23, -64;
	@%p1 bra 	BB0_2;
	bra.uni 	BB0_1;

BB0_2:
	shl.b32 	%r42, %r6, 11;
	shl.b32 	%r46, %r18, 11;
	and.b32  	%r47, %r46, -262144;
	shl.b32 	%r48, %r1, 6;
	add.s32 	%r49, %r42, %r48;
	add.s32 	%r50, %r49, %r2;
	cvta.to.global.u64 	%rd11, %rd3;
	mul.wide.s32 	%rd12, %r50, 2;
	add.s64 	%rd13, %rd11, %rd12;
	shl.b32 	%r51, %r1, 9;
	add.s32 	%r52, %r51, %r2;
	add.s32 	%r53, %r52, %r47;
	add.s32 	%r54, %r53, %r3;
	add.s32 	%r55, %r54, %r5;
	cvta.to.global.u64 	%rd14, %rd1;
	mul.wide.s32 	%rd15, %r55, 2;
	add.s64 	%rd16, %rd14, %rd15;
	ld.global.nc.u16 	%rs3, [%rd16];
	st.global.u16 	[%rd13], %rs3;
	ld.global.nc.u16 	%rs4, [%rd16+64];
	st.global.u16 	[%rd13+64], %rs4;
	bra.uni 	BB0_3;

BB0_1:
	add.s32 	%r25, %r6, -12288;
	shr.s32 	%r26, %r25, 31;
	shr.u32 	%r27, %r26, 25;
	add.s32 	%r28, %r25, %r27;
	shl.b32 	%r29, %r28, 11;
	and.b32  	%r30, %r29, -262144;
	shl.b32 	%r31, %r4, 11;
	add.s32 	%r32, %r30, %r31;
	shl.b32 	%r33, %r1, 6;
	add.s32 	%r34, %r32, %r33;
	add.s32 	%r35, %r34, %r2;
	cvta.to.global.u64 	%rd5, %rd4;
	mul.wide.s32 	%rd6, %r35, 2;
	add.s64 	%rd7, %rd5, %rd6;
	shl.b32 	%r36, %r1, 9;
	add.s32 	%r37, %r30, %r36;
	add.s32 	%r38, %r37, %r2;
	add.s32 	%r39, %r38, %r3;
	add.s32 	%r40, %r39, %r5;
	cvta.to.global.u64 	%rd8, %rd2;
	mul.wide.s32 	%rd9, %r40, 2;
	add.s64 	%rd10, %rd8, %rd9;
	ld.global.nc.u16 	%rs1, [%rd10];
	st.global.u16 	[%rd7], %rs1;
	ld.global.nc.u16 	%rs2, [%rd10+64];
	st.global.u16 	[%rd7+64], %rs2;

BB0_3:
	ret;
}




// ===== COMPILED SASS (sm_100) =====

	.target	sm_100

	.elftype	@"ET_EXEC"


//--------------------- .note.nv.tkinfo           --------------------------
	.section	.note.nv.tkinfo,"",@"SHT_NOTE"
	.sectionflags	@"SHF_NOTE_NV_TKINFO"
	.tkinfo
        /*0018*/ 	.word	0x00000002
        /*0030*/ 	.string	""
        /*0030*/ 	.string	"ptxas"
        /*0030*/ 	.string	"Cuda compilation tools, release 13.0, V13.0.88"
        /*0030*/ 	.string	"Build cuda_13.0.r13.0/compiler.36424714_0"
        /*0030*/ 	.string	"-arch sm_100 "



//--------------------- .note.nv.cuinfo           --------------------------
	.section	.note.nv.cuinfo,"",@"SHT_NOTE"
	.sectionflags	@"SHF_NOTE_NV_CUINFO"
        /*0018*/ 	.short	0x0002
        /*001a*/ 	.short	0x0050
        /*001c*/ 	.short	0x0082
	.zero		2


//--------------------- .nv.info                  --------------------------
	.section	.nv.info,"",@"SHT_CUDA_INFO"
	.align	4


	//----- nvinfo : EIATTR_REGCOUNT
	.align		4
        /*0000*/ 	.byte	0x04, 0x2f
        /*0002*/ 	.short	(.L_1 - .L_0)
	.align		4
.L_0:
        /*0004*/ 	.word	index@(Fused_Reshape_Transpose_fusion_Reshape_Transpose_fusion_parallel_14506119241558436519_kernel0)
        /*0008*/ 	.word	0x00000010


	//----- nvinfo : EIATTR_FRAME_SIZE
	.align		4
.L_1:
        /*000c*/ 	.byte	0x04, 0x11
        /*000e*/ 	.short	(.L_3 - .L_2)
	.align		4
.L_2:
        /*0010*/ 	.word	index@(Fused_Reshape_Transpose_fusion_Reshape_Transpose_fusion_parallel_14506119241558436519_kernel0)
        /*0014*/ 	.word	0x00000000


	//----- nvinfo : EIATTR_MIN_STACK_SIZE
	.align		4
.L_3:
        /*0018*/ 	.byte	0x04, 0x12
        /*001a*/ 	.short	(.L_5 - .L_4)
	.align		4
.L_4:
        /*001c*/ 	.word	index@(Fused_Reshape_Transpose_fusion_Reshape_Transpose_fusion_parallel_14506119241558436519_kernel0)
        /*0020*/ 	.word	0x00000000
.L_5:


//--------------------- .nv.compat                --------------------------
	.section	.nv.compat,"",@"SHT_CUDA_COMPAT_INFO"
	.align	4
        /*0000*/ 	.byte	0x02, 0x09, 0x00, 0x00, 0x02, 0x02, 0x01, 0x00, 0x02, 0x05, 0x05, 0x00, 0x03, 0x07, 0x01, 0x01
        /*0010*/ 	.byte	0x02, 0x03, 0x00, 0x00, 0x02, 0x06, 0x01, 0x00, 0x04, 0x0b, 0x08, 0x00, 0x09, 0x00, 0x00, 0x00
        /*0020*/ 	.byte	0x00, 0x00, 0x00, 0x00


//--------------------- .nv.info.Fused_Reshape_Transpose_fusion_Reshape_Transpose_fusion_parallel_14506119241558436519_kernel0 --------------------------
	.section	.nv.info.Fused_Reshape_Transpose_fusion_Reshape_Transpose_fusion_parallel_14506119241558436519_kernel0,"",@"SHT_CUDA_INFO"
	.sectionflags	@""
	.align	4


	//----- nvinfo : EIATTR_CUDA_API_VERSION
	.align		4
        /*0000*/ 	.byte	0x04, 0x37
        /*0002*/ 	.short	(.L_7 - .L_6)
.L_6:
        /*0004*/ 	.word	0x00000082


	//----- nvinfo : EIATTR_KPARAM_INFO
	.align		4
.L_7:
        /*0008*/ 	.byte	0x04, 0x17
        /*000a*/ 	.short	(.L_9 - .L_8)
.L_8:
        /*000c*/ 	.word	0x00000000
        /*0010*/ 	.short	0x0003
        /*0012*/ 	.short	0x0018
        /*0014*/ 	.byte	0x00, 0xf0, 0x21, 0x00


	//----- nvinfo : EIATTR_KPARAM_INFO
	.align		4
.L_9:
        /*0018*/ 	.byte	0x04, 0x17
        /*001a*/ 	.short	(.L_11 - .L_10)
.L_10:
        /*001c*/ 	.word	0x00000000
        /*0020*/ 	.short	0x0002
        /*0022*/ 	.short	0x0010
        /*0024*/ 	.byte	0x00, 0xf0, 0x21, 0x00


	//----- nvinfo : EIATTR_KPARAM_INFO
	.align		4
.L_11:
        /*0028*/ 	.byte	0x04, 0x17
        /*002a*/ 	.short	(.L_13 - .L_12)
.L_12:
        /*002c*/ 	.word	0x00000000
        /*0030*/ 	.short	0x0001
        /*0032*/ 	.short	0x0008
        /*0034*/ 	.byte	0x00, 0xf0, 0x21, 0x00


	//----- nvinfo : EIATTR_KPARAM_INFO
	.align		4
.L_13:
        /*0038*/ 	.byte	0x04, 0x17
        /*003a*/ 	.short	(.L_15 - .L_14)
.L_14:
        /*003c*/ 	.word	0x00000000
        /*0040*/ 	.short	0x0000
        /*0042*/ 	.short	0x0000
        /*0044*/ 	.byte	0x00, 0xf0, 0x21, 0x00


	//----- nvinfo : EIATTR_SPARSE_MMA_MASK
	.align		4
.L_15:
        /*0048*/ 	.byte	0x03, 0x50
        /*004a*/ 	.short	0x0000


	//----- nvinfo : EIATTR_MAXREG_COUNT
	.align		4
        /*004c*/ 	.byte	0x03, 0x1b
        /*004e*/ 	.short	0x00ff


	//----- nvinfo : EIATTR_MERCURY_ISA_VERSION
	.align		4
        /*0050*/ 	.byte	0x03, 0x5f
        /*0052*/ 	.short	0x0101


	//----- nvinfo : EIATTR_VRC_CTA_INIT_COUNT
	.align		4
        /*0054*/ 	.byte	0x02, 0x4a
	.zero		1
	.zero		1


	//----- nvinfo : EIATTR_EXIT_INSTR_OFFSETS
	.align		4
        /*0058*/ 	.byte	0x04, 0x1c
        /*005a*/ 	.short	(.L_17 - .L_16)


	//   ....[0]....
.L_16:
        /*005c*/ 	.word	0x000002a0


	//   ....[1]....
        /*0060*/ 	.word	0x000003b0


	//----- nvinfo : EIATTR_CBANK_PARAM_SIZE
	.align		4
.L_17:
        /*0064*/ 	.byte	0x03, 0x19
        /*0066*/ 	.short	0x0020


	//----- nvinfo : EIATTR_PARAM_CBANK
	.align		4
        /*0068*/ 	.byte	0x04, 0x0a
        /*006a*/ 	.short	(.L_19 - .L_18)
	.align		4
.L_18:
        /*006c*/ 	.word	index@(.nv.constant0.Fused_Reshape_Transpose_fusion_Reshape_Transpose_fusion_parallel_14506119241558436519_kernel0)
        /*0070*/ 	.short	0x0380
        /*0072*/ 	.short	0x0020


	//----- nvinfo : EIATTR_SW_WAR
	.align		4
.L_19:
        /*0074*/ 	.byte	0x04, 0x36
        /*0076*/ 	.short	(.L_21 - .L_20)
.L_20:
        /*0078*/ 	.word	0x00000008
.L_21:


//--------------------- .nv.callgraph             --------------------------
	.section	.nv.callgraph,"",@"SHT_CUDA_CALLGRAPH"
	.align	4
	.sectionentsize	8
	.align		4
        /*0000*/ 	.word	0x00000000
	.align		4
        /*0004*/ 	.word	0xffffffff
	.align		4
        /*0008*/ 	.word	0x00000000
	.align		4
        /*000c*/ 	.word	0xfffffffe
	.align		4
        /*0010*/ 	.word	0x00000000
	.align		4
        /*0014*/ 	.word	0xfffffffd
	.align		4
        /*0018*/ 	.word	0x00000000
	.align		4
        /*001c*/ 	.word	0xfffffffc


//--------------------- .text.Fused_Reshape_Transpose_fusion_Reshape_Transpose_fusion_parallel_14506119241558436519_kernel0 --------------------------
	.section	.text.Fused_Reshape_Transpose_fusion_Reshape_Transpose_fusion_parallel_14506119241558436519_kernel0,"ax",@progbits
	.align	128
        .global         Fused_Reshape_Transpose_fusion_Reshape_Transpose_fusion_parallel_14506119241558436519_kernel0
        .type           Fused_Reshape_Transpose_fusion_Reshape_Transpose_fusion_parallel_14506119241558436519_kernel0,@function
        .size           Fused_Reshape_Transpose_fusion_Reshape_Transpose_fusion_parallel_14506119241558436519_kernel0,(.L_x_2 - Fused_Reshape_Transpose_fusion_Reshape_Transpose_fusion_parallel_14506119241558436519_kernel0)
        .other          Fused_Reshape_Transpose_fusion_Reshape_Transpose_fusion_parallel_14506119241558436519_kernel0,@"STO_CUDA_ENTRY STV_DEFAULT"
Fused_Reshape_Transpose_fusion_Reshape_Transpose_fusion_parallel_14506119241558436519_kernel0:
.text.Fused_Reshape_Transpose_fusion_Reshape_Transpose_fusion_parallel_14506119241558436519_kernel0:
[----:B------:R-:W-:Y:S01]  /*0000*/  LDC R1, c[0x0][0x37c] ;  /* 0x0000df00ff017b82 */ /* 0x000fe20000000800 */
[----:B------:R-:W0:Y:S01]  /*0010*/  S2R R2, SR_CTAID.X ;  /* 0x0000000000027919 */ /* 0x000e220000002500 */
[----:B------:R-:W1:Y:S01]  /*0020*/  LDCU.64 UR4, c[0x0][0x358] ;  /* 0x00006b00ff0477ac */ /* 0x000e620008000a00 */
[----:B------:R-:W2:Y:S01]  /*0030*/  S2R R9, SR_TID.X ;  /* 0x0000000000097919 */ /* 0x000ea20000002100 */
[----:B0-----:R-:W-:Y:S02]  /*0040*/  SHF.R.S32.HI R5, RZ, 0x1f, R2 ;  /* 0x0000001fff057819 */ /* 0x001fe40000011402 */
[----:B------:R-:W-:Y:S02]  /*0050*/  ISETP.GE.AND P0, PT, R2, 0x3000, PT ;  /* 0x000030000200780c */ /* 0x000fe40003f06270 */
[----:B------:R-:W-:Y:S02]  /*0060*/  LEA.HI R6, R5, R2, RZ, 0x7 ;  /* 0x0000000205067211 */ /* 0x000fe400078f38ff */
[----:B--2---:R-:W-:-:S02]  /*0070*/  SHF.R.S32.HI R0, RZ, 0x1f, R9 ;  /* 0x0000001fff007819 */ /* 0x004fc40000011409 */
[----:B------:R-:W-:Y:S02]  /*0080*/  LOP3.LUT R3, R6, 0xffffff80, RZ, 0xc0, !PT ;  /* 0xffffff8006037812 */ /* 0x000fe400078ec0ff */
[----:B------:R-:W-:-:S03]  /*0090*/  LEA.HI R5, R5, R2, RZ, 0x4 ;  /* 0x0000000205057211 */ /* 0x000fc600078f20ff */
[----:B------:R-:W-:Y:S01]  /*00a0*/  IMAD.IADD R4, R2, 0x1, -R3 ;  /* 0x0000000102047824 */ /* 0x000fe200078e0a03 */
[----:B------:R-:W-:Y:S02]  /*00b0*/  LEA.HI R3, R0, R9, RZ, 0x5 ;  /* 0x0000000900037211 */ /* 0x000fe400078f28ff */
[----:B------:R-:W-:Y:S02]  /*00c0*/  LOP3.LUT R5, R5, 0x3fff0, RZ, 0xc0, !PT ;  /* 0x0003fff005057812 */ /* 0x000fe400078ec0ff */
[----:B------:R-:W-:Y:S02]  /*00d0*/  SHF.R.S32.HI R7, RZ, 0x1f, R4 ;  /* 0x0000001fff077819 */ /* 0x000fe40000011404 */
[----:B------:R-:W-:Y:S01]  /*00e0*/  LOP3.LUT R0, R3, 0xffffffe0, RZ, 0xc0, !PT ;  /* 0xffffffe003007812 */ /* 0x000fe200078ec0ff */
[----:B------:R-:W-:Y:S01]  /*00f0*/  IMAD.IADD R8, R2, 0x1, -R5 ;  /* 0x0000000102087824 */ /* 0x000fe200078e0a05 */
[----:B------:R-:W-:Y:S02]  /*0100*/  LEA.HI R7, R7, R4, RZ, 0x4 ;  /* 0x0000000407077211 */ /* 0x000fe400078f20ff */
[----:B------:R-:W-:Y:S01]  /*0110*/  SHF.R.S32.HI R3, RZ, 0x5, R3 ;  /* 0x00000005ff037819 */ /* 0x000fe20000011403 */
[----:B------:R-:W-:-:S02]  /*0120*/  IMAD.IADD R0, R9, 0x1, -R0 ;  /* 0x0000000109007824 */ /* 0x000fc400078e0a00 */
[----:B------:R-:W-:-:S05]  /*0130*/  IMAD.SHL.U32 R7, R7, 0x4, RZ ;  /* 0x0000000407077824 */ /* 0x000fca00078e00ff */
[----:B------:R-:W-:Y:S01]  /*0140*/  LOP3.LUT R9, R7, 0xffffffc0, RZ, 0xc0, !PT ;  /* 0xffffffc007097812 */ /* 0x000fe200078ec0ff */
[----:B-1----:R-:W-:Y:S06]  /*0150*/  @!P0 BRA `(.L_x_0) ;  /* 0x0000000000548947 */ /* 0x002fec0003800000 */
[----:B------:R-:W-:Y:S01]  /*0160*/  IADD3 R2, PT, PT, R2, -0x3000, RZ ;  /* 0xffffd00002027810 */ /* 0x000fe20007ffe0ff */
[----:B------:R-:W0:Y:S03]  /*0170*/  LDC.64 R6, c[0x0][0x388] ;  /* 0x0000e200ff067b82 */ /* 0x000e260000000a00 */
[----:B------:R-:W-:-:S04]  /*0180*/  SHF.R.S32.HI R5, RZ, 0x1f, R2 ;  /* 0x0000001fff057819 */ /* 0x000fc80000011402 */
[----:B------:R-:W-:-:S05]  /*0190*/  LEA.HI R5, R5, R2, RZ, 0x7 ;  /* 0x0000000205057211 */ /* 0x000fca00078f38ff */
[----:B------:R-:W-:-:S05]  /*01a0*/  IMAD.SHL.U32 R5, R5, 0x800, RZ ;  /* 0x0000080005057824 */ /* 0x000fca00078e00ff */
[----:B------:R-:W-:-:S05]  /*01b0*/  LOP3.LUT R5, R5, 0xfffc0000, RZ, 0xc0, !PT ;  /* 0xfffc000005057812 */ /* 0x000fca00078ec0ff */
[----:B------:R-:W-:-:S04]  /*01c0*/  IMAD R11, R3, 0x200, R5 ;  /* 0x00000200030b7824 */ /* 0x000fc800078e0205 */
[----:B------:R-:W-:-:S05]  /*01d0*/  IMAD.IADD R11, R0, 0x1, R11 ;  /* 0x00000001000b7824 */ /* 0x000fca00078e020b */
[----:B------:R-:W-:-:S05]  /*01e0*/  LEA R8, R8, R11, 0xe ;  /* 0x0000000b08087211 */ /* 0x000fca00078e70ff */
[----:B------:R-:W-:-:S04]  /*01f0*/  IMAD.IADD R9, R9, 0x1, R8 ;  /* 0x0000000109097824 */ /* 0x000fc800078e0208 */
[----:B0-----:R-:W-:Y:S02]  /*0200*/  IMAD.WIDE R6, R9, 0x2, R6 ;  /* 0x0000000209067825 */ /* 0x001fe400078e0206 */
[----:B------:R-:W0:Y:S03]  /*0210*/  LDC.64 R8, c[0x0][0x398] ;  /* 0x0000e600ff087b82 */ /* 0x000e260000000a00 */
[----:B------:R-:W2:Y:S04]  /*0220*/  LDG.E.U16.CONSTANT R11, desc[UR4][R6.64] ;  /* 0x00000004060b7981 */ /* 0x000ea8000c1e9500 */
[----:B------:R-:W3:Y:S01]  /*0230*/  LDG.E.U16.CONSTANT R13, desc[UR4][R6.64+0x40] ;  /* 0x00004004060d7981 */ /* 0x000ee2000c1e9500 */
[----:B------:R-:W-:-:S04]  /*0240*/  IMAD R4, R4, 0x800, R5 ;  /* 0x0000080004047824 */ /* 0x000fc800078e0205 */
[----:B------:R-:W-:-:S05]  /*0250*/  IMAD R3, R3, 0x40, R4 ;  /* 0x0000004003037824 */ /* 0x000fca00078e0204 */
[----:B------:R-:W-:-:S05]  /*0260*/  IADD3 R3, PT, PT, R0, R3, RZ ;  /* 0x0000000300037210 */ /* 0x000fca0007ffe0ff */
[----:B0-----:R-:W-:-:S05]  /*0270*/  IMAD.WIDE R2, R3, 0x2, R8 ;  /* 0x0000000203027825 */ /* 0x001fca00078e0208 */
[----:B--2---:R-:W-:Y:S04]  /*0280*/  STG.E.U16 desc[UR4][R2.64], R11 ;  /* 0x0000000b02007986 */ /* 0x004fe8000c101504 */
[----:B---3--:R-:W-:Y:S01]  /*0290*/  STG.E.U16 desc[UR4][R2.64+0x40], R13 ;  /* 0x0000400d02007986 */ /* 0x008fe2000c101504 */
[----:B------:R-:W-:Y:S05]  /*02a0*/  EXIT ;  /* 0x000000000000794d */ /* 0x000fea0003800000 */
.L_x_0:
[----:B------:R-:W0:Y:S01]  /*02b0*/  LDC.64 R4, c[0x0][0x380] ;  /* 0x0000e000ff047b82 */ /* 0x000e220000000a00 */
[----:B------:R-:W-:Y:S02]  /*02c0*/  IMAD.SHL.U32 R6, R6, 0x800, RZ ;  /* 0x0000080006067824 */ /* 0x000fe400078e00ff */
[----:B------:R-:W-:-:S03]  /*02d0*/  IMAD R7, R3, 0x200, R0 ;  /* 0x0000020003077824 */ /* 0x000fc600078e0200 */
[----:B------:R-:W-:-:S04]  /*02e0*/  LOP3.LUT R6, R6, 0xfffc0000, RZ, 0xc0, !PT ;  /* 0xfffc000006067812 */ /* 0x000fc800078ec0ff */
[----:B------:R-:W-:-:S05]  /*02f0*/  IADD3 R7, PT, PT, R6, R7, RZ ;  /* 0x0000000706077210 */ /* 0x000fca0007ffe0ff */
[----:B------:R-:W-:Y:S02]  /*0300*/  IMAD R8, R8, 0x4000, R7 ;  /* 0x0000400008087824 */ /* 0x000fe400078e0207 */
[----:B------:R-:W1:Y:S02]  /*0310*/  LDC.64 R6, c[0x0][0x390] ;  /* 0x0000e400ff067b82 */ /* 0x000e640000000a00 */
[----:B------:R-:W-:-:S04]  /*0320*/  IMAD.IADD R9, R9, 0x1, R8 ;  /* 0x0000000109097824 */ /* 0x000fc800078e0208 */
[----:B0-----:R-:W-:-:S05]  /*0330*/  IMAD.WIDE R4, R9, 0x2, R4 ;  /* 0x0000000209047825 */ /* 0x001fca00078e0204 */
[----:B------:R-:W2:Y:S04]  /*0340*/  LDG.E.U16.CONSTANT R9, desc[UR4][R4.64] ;  /* 0x0000000404097981 */ /* 0x000ea8000c1e9500 */
[----:B------:R-:W3:Y:S01]  /*0350*/  LDG.E.U16.CONSTANT R11, desc[UR4][R4.64+0x40] ;  /* 0x00004004040b7981 */ /* 0x000ee2000c1e9500 */
[----:B------:R-:W-:-:S05]  /*0360*/  LEA R3, R2, R3, 0x5 ;  /* 0x0000000302037211 */ /* 0x000fca00078e28ff */
[----:B------:R-:W-:-:S04]  /*0370*/  IMAD.U32 R3, R3, 0x40, R0 ;  /* 0x0000004003037824 */ /* 0x000fc800078e0000 */
[----:B-1----:R-:W-:-:S05]  /*0380*/  IMAD.WIDE R2, R3, 0x2, R6 ;  /* 0x0000000203027825 */ /* 0x002fca00078e0206 */
[----:B--2---:R-:W-:Y:S04]  /*0390*/  STG.E.U16 desc[UR4][R2.64], R9 ;  /* 0x0000000902007986 */ /* 0x004fe8000c101504 */
[----:B---3--:R-:W-:Y:S01]  /*03a0*/  STG.E.U16 desc[UR4][R2.64+0x40], R11 ;  /* 0x0000400b02007986 */ /* 0x008fe2000c101504 */
[----:B------:R-:W-:Y:S05]  /*03b0*/  EXIT ;  /* 0x000000000000794d */ /* 0x000fea0003800000 */
.L_x_1:
[----:B------:R-:W-:-:S00]  /*03c0*/  BRA `(.L_x_1) ;  /* 0xfffffffc00fc7947 */ /* 0x000fc0000383ffff */
[----:B------:R-:W-:-:S00]  /*03d0*/  NOP ;  /* 0x0000000000007918 */ /* 0x000fc00000000000 */
        /* <DEDUP_REMOVED lines=10> */
.L_x_2:


//--------------------- .nv.shared.reserved.0     --------------------------
	.section	.nv.shared.reserved.0,"aw",@nobits
	.weak		__nv_reservedSMEM_offset_0_alias
	.size		__nv_reservedSMEM_offset_0_alias, 0, 64
	.other		__nv_reservedSMEM_offset_0_alias,@"STO_CUDA_RESERVED_SHARED STV_DEFAULT"
__nv_reservedSMEM_offset_0_alias:
	.zero		0
	.zero		64


//--------------------- .nv.constant0.Fused_Reshape_Transpose_fusion_Reshape_Transpose_fusion_parallel_14506119241558436519_kernel0 --------------------------
	.section	.nv.constant0.Fused_Reshape_Transpose_fusion_Reshape_Transpose_fusion_parallel_14506119241558436519_kernel0,"a",@progbits
	.sectionflags	@""
	.align	4
.nv.constant0.Fused_Reshape_Transpose_fusion_Reshape_Transpose_fusion_parallel_14506119241558436519_kernel0:
	.zero		928


//--------------------- SYMBOLS --------------------------

	.type		.nv.reservedSmem.offset0,@object
	.size		.nv.reservedSmem.offset0,0x4
